//
// Generated by NVIDIA NVVM Compiler
//
// Compiler Build ID: CL-36424714
// Cuda compilation tools, release 13.0, V13.0.88
// Based on NVVM 20.0.0
//

.version 9.0
.target sm_100
.address_size 64

	// .globl	_Z2k1Pi
.extern .func  (.param .b32 func_retval0) vprintf
(
	.param .b64 vprintf_param_0,
	.param .b64 vprintf_param_1
)
;
.global .align 1 .b8 $str[13] = {99, 111, 117, 110, 116, 101, 114, 58, 32, 37, 100, 10};

.visible .entry _Z2k1Pi(
	.param .u64 .ptr .align 1 _Z2k1Pi_param_0
)
{
	.local .align 8 .b8 	__local_depot0[8];
	.reg .b64 	%SP;
	.reg .b64 	%SPL;
	.reg .b32 	%r<5>;
	.reg .b64 	%rd<7>;

	mov.u64 	%SPL, __local_depot0;
	cvta.local.u64 	%SP, %SPL;
	ld.param.u64 	%rd1, [_Z2k1Pi_param_0];
	cvta.to.global.u64 	%rd2, %rd1;
	add.u64 	%rd3, %SP, 0;
	add.u64 	%rd4, %SPL, 0;
	ld.global.u32 	%r1, [%rd2];
	add.s32 	%r2, %r1, 1;
	st.global.u32 	[%rd2], %r2;
	st.local.u32 	[%rd4], %r2;
	mov.u64 	%rd5, $str;
	cvta.global.u64 	%rd6, %rd5;
	{ // callseq 0, 0
	.param .b64 param0;
	st.param.b64 	[param0], %rd6;
	.param .b64 param1;
	st.param.b64 	[param1], %rd3;
	.param .b32 retval0;
	call.uni (retval0), 
	vprintf, 
	(
	param0, 
	param1
	);
	ld.param.b32 	%r3, [retval0];
	} // callseq 0
	ret;

}


// ===== COMPILED SASS (sm_100) =====

	.target	sm_100

	.elftype	@"ET_EXEC"


//--------------------- .note.nv.tkinfo           --------------------------
	.section	.note.nv.tkinfo,"",@"SHT_NOTE"
	.sectionflags	@"SHF_NOTE_NV_TKINFO"
	.tkinfo
        /*0018*/ 	.word	0x00000002
        /*0030*/ 	.string	""
        /*0030*/ 	.string	"ptxas"
        /*0030*/ 	.string	"Cuda compilation tools, release 13.0, V13.0.88"
        /*0030*/ 	.string	"Build cuda_13.0.r13.0/compiler.36424714_0"
        /*0030*/ 	.string	"-arch sm_100 -m 64 "



//--------------------- .note.nv.cuinfo           --------------------------
	.section	.note.nv.cuinfo,"",@"SHT_NOTE"
	.sectionflags	@"SHF_NOTE_NV_CUINFO"
        /*0018*/ 	.short	0x0002
        /*001a*/ 	.short	0x0064
        /*001c*/ 	.short	0x0082
	.zero		2


//--------------------- .nv.info                  --------------------------
	.section	.nv.info,"",@"SHT_CUDA_INFO"
	.align	4


	//----- nvinfo : EIATTR_REGCOUNT
	.align		4
        /*0000*/ 	.byte	0x04, 0x2f
        /*0002*/ 	.short	(.L_2 - .L_1)
	.align		4
.L_1:
        /*0004*/ 	.word	index@(_Z2k1Pi)
        /*0008*/ 	.word	0x00000018


	//----- nvinfo : EIATTR_FRAME_SIZE
	.align		4
.L_2:
        /*000c*/ 	.byte	0x04, 0x11
        /*000e*/ 	.short	(.L_4 - .L_3)
	.align		4
.L_3:
        /*0010*/ 	.word	index@(_Z2k1Pi)
        /*0014*/ 	.word	0x00000008


	//----- nvinfo : EIATTR_MIN_STACK_SIZE
	.align		4
.L_4:
        /*0018*/ 	.byte	0x04, 0x12
        /*001a*/ 	.short	(.L_6 - .L_5)
	.align		4
.L_5:
        /*001c*/ 	.word	index@(_Z2k1Pi)
        /*0020*/ 	.word	0x00000008
.L_6:


//--------------------- .nv.compat                --------------------------
	.section	.nv.compat,"",@"SHT_CUDA_COMPAT_INFO"
	.align	4
        /*0000*/ 	.byte	0x02, 0x09, 0x00, 0x00, 0x02, 0x02, 0x01, 0x00, 0x02, 0x05, 0x05, 0x00, 0x03, 0x07, 0x01, 0x01
        /*0010*/ 	.byte	0x02, 0x03, 0x00, 0x00, 0x02, 0x06, 0x01, 0x00, 0x04, 0x0b, 0x08, 0x00, 0x09, 0x00, 0x00, 0x00
        /*0020*/ 	.byte	0x00, 0x00, 0x00, 0x00


//--------------------- .nv.info._Z2k1Pi          --------------------------
	.section	.nv.info._Z2k1Pi,"",@"SHT_CUDA_INFO"
	.sectionflags	@""
	.align	4


	//----- nvinfo : EIATTR_CUDA_API_VERSION
	.align		4
        /*0000*/ 	.byte	0x04, 0x37
        /*0002*/ 	.short	(.L_8 - .L_7)
.L_7:
        /*0004*/ 	.word	0x00000082


	//----- nvinfo : EIATTR_KPARAM_INFO
	.align		4
.L_8:
        /*0008*/ 	.byte	0x04, 0x17
        /*000a*/ 	.short	(.L_10 - .L_9)
.L_9:
        /*000c*/ 	.word	0x00000000
        /*0010*/ 	.short	0x0000
        /*0012*/ 	.short	0x0000
        /*0014*/ 	.byte	0x00, 0xf5, 0x21, 0x00


	//----- nvinfo : EIATTR_SPARSE_MMA_MASK
	.align		4
.L_10:
        /*0018*/ 	.byte	0x03, 0x50
        /*001a*/ 	.short	0x0000


	//----- nvinfo : EIATTR_MAXREG_COUNT
	.align		4
        /*001c*/ 	.byte	0x03, 0x1b
        /*001e*/ 	.short	0x00ff


	//----- nvinfo : EIATTR_EXTERNS
	.align		4
        /*0020*/ 	.byte	0x04, 0x0f
        /*0022*/ 	.short	(.L_12 - .L_11)


	//   ....[0]....
	.align		4
.L_11:
        /*0024*/ 	.word	index@(vprintf)


	//----- nvinfo : EIATTR_MERCURY_ISA_VERSION
	.align		4
.L_12:
        /*0028*/ 	.byte	0x03, 0x5f
        /*002a*/ 	.short	0x0101


	//----- nvinfo : EIATTR_VRC_CTA_INIT_COUNT
	.align		4
        /*002c*/ 	.byte	0x02, 0x4a
	.zero		1
	.zero		1


	//----- nvinfo : EIATTR_SYSCALL_OFFSETS
	.align		4
        /*0030*/ 	.byte	0x04, 0x46
        /*0032*/ 	.short	(.L_14 - .L_13)


	//   ....[0]....
.L_13:
        /*0034*/ 	.word	0x00000120


	//----- nvinfo : EIATTR_EXIT_INSTR_OFFSETS
	.align		4
.L_14:
        /*0038*/ 	.byte	0x04, 0x1c
        /*003a*/ 	.short	(.L_16 - .L_15)


	//   ....[0]....
.L_15:
        /*003c*/ 	.word	0x00000130


	//----- nvinfo : EIATTR_CBANK_PARAM_SIZE
	.align		4
.L_16:
        /*0040*/ 	.byte	0x03, 0x19
        /*0042*/ 	.short	0x0008


	//----- nvinfo : EIATTR_PARAM_CBANK
	.align		4
        /*0044*/ 	.byte	0x04, 0x0a
        /*0046*/ 	.short	(.L_18 - .L_17)
	.align		4
.L_17:
        /*0048*/ 	.word	index@(.nv.constant0._Z2k1Pi)
        /*004c*/ 	.short	0x0380
        /*004e*/ 	.short	0x0008


	//----- nvinfo : EIATTR_SW_WAR
	.align		4
.L_18:
        /*0050*/ 	.byte	0x04, 0x36
        /*0052*/ 	.short	(.L_20 - .L_19)
.L_19:
        /*0054*/ 	.word	0x00000008
.L_20:


//--------------------- .nv.callgraph             --------------------------
	.section	.nv.callgraph,"",@"SHT_CUDA_CALLGRAPH"
	.align	4
	.sectionentsize	8
	.align		4
        /*0000*/ 	.word	0x00000000
	.align		4
        /*0004*/ 	.word	0xffffffff
	.align		4
        /*0008*/ 	.word	index@(_Z2k1Pi)
	.align		4
        /*000c*/ 	.word	index@(vprintf)
	.align		4
        /*0010*/ 	.word	0x00000000
	.align		4
        /*0014*/ 	.word	0xfffffffe
	.align		4
        /*0018*/ 	.word	0x00000000
	.align		4
        /*001c*/ 	.word	0xfffffffd
	.align		4
        /*0020*/ 	.word	0x00000000
	.align		4
        /*0024*/ 	.word	0xfffffffc


//--------------------- .nv.constant4             --------------------------
	.section	.nv.constant4,"a",@progbits
	.align	8
	.align		8
.nv.constant4:
        /*0000*/ 	.dword	vprintf
	.align		8
        /*0008*/ 	.dword	$str


//--------------------- .text._Z2k1Pi             --------------------------
	.section	.text._Z2k1Pi,"ax",@progbits
	.align	128
        .global         _Z2k1Pi
        .type           _Z2k1Pi,@function
        .size           _Z2k1Pi,(.L_x_2 - _Z2k1Pi)
        .other          _Z2k1Pi,@"STO_CUDA_ENTRY STV_DEFAULT"
_Z2k1Pi:
.text._Z2k1Pi:
[----:B------:R-:W0:Y:S08]  /*0000*/  LDC R1, c[0x0][0x37c] ;  /* 0x0000df00ff017b82 */ /* 0x000e300000000800 */
[----:B------:R-:W1:Y:S01]  /*0010*/  LDC.64 R2, c[0x0][0x380] ;  /* 0x0000e000ff027b82 */ /* 0x000e620000000a00 */
[----:B------:R-:W1:Y:S01]  /*0020*/  LDCU.64 UR4, c[0x0][0x358] ;  /* 0x00006b00ff0477ac */ /* 0x000e620008000a00 */
[----:B0-----:R-:W-:Y:S01]  /*0030*/  VIADD R1, R1, 0xfffffff8 ;  /* 0xfffffff801017836 */ /* 0x001fe20000000000 */
[----:B------:R-:W0:Y:S01]  /*0040*/  LDCU UR6, c[0x0][0x2f8] ;  /* 0x00005f00ff0677ac */ /* 0x000e220008000800 */
[----:B------:R-:W2:Y:S01]  /*0050*/  LDCU.64 UR8, c[0x4][0x8] ;  /* 0x01000100ff0877ac */ /* 0x000ea20008000a00 */
[----:B-1----:R-:W3:Y:S01]  /*0060*/  LDG.E R0, desc[UR4][R2.64] ;  /* 0x0000000402007981 */ /* 0x002ee2000c1e1900 */
[----:B------:R-:W-:-:S02]  /*0070*/  MOV R8, 0x0 ;  /* 0x0000000000087802 */ /* 0x000fc40000000f00 */
[----:B0-----:R-:W-:Y:S01]  /*0080*/  IADD3 R6, P0, PT, R1, UR6, RZ ;  /* 0x0000000601067c10 */ /* 0x001fe2000ff1e0ff */
[----:B--2---:R-:W-:Y:S01]  /*0090*/  IMAD.U32 R5, RZ, RZ, UR9 ;  /* 0x00000009ff057e24 */ /* 0x004fe2000f8e00ff */
[----:B------:R-:W-:Y:S02]  /*00a0*/  MOV R4, UR8 ;  /* 0x0000000800047c02 */ /* 0x000fe40008000f00 */
[----:B------:R-:W0:Y:S01]  /*00b0*/  LDC.64 R8, c[0x4][R8] ;  /* 0x0100000008087b82 */ /* 0x000e220000000a00 */
[----:B---3--:R-:W-:-:S05]  /*00c0*/  VIADD R0, R0, 0x1 ;  /* 0x0000000100007836 */ /* 0x008fca0000000000 */
[----:B------:R1:W-:Y:S04]  /*00d0*/  STL [R1], R0 ;  /* 0x0000000001007387 */ /* 0x0003e80000100800 */
[----:B------:R1:W-:Y:S01]  /*00e0*/  STG.E desc[UR4][R2.64], R0 ;  /* 0x0000000002007986 */ /* 0x0003e2000c101904 */
[----:B------:R-:W2:Y:S02]  /*00f0*/  LDCU UR4, c[0x0][0x2fc] ;  /* 0x00005f80ff0477ac */ /* 0x000ea40008000800 */
[----:B012---:R-:W-:-:S07]  /*0100*/  IADD3.X R7, PT, PT, RZ, UR4, RZ, P0, !PT ;  /* 0x00000004ff077c10 */ /* 0x007fce00087fe4ff */
[----:B------:R-:W-:-:S07]  /*0110*/  LEPC R20, `(.L_x_0) ;  /* 0x000000001014794e */ /* 0x000fce0000000000 */
[----:B------:R-:W-:Y:S05]  /*0120*/  CALL.ABS.NOINC R8 ;  /* 0x0000000008007343 */ /* 0x000fea0003c00000 */
.L_x_0:
[----:B------:R-:W-:Y:S05]  /*0130*/  EXIT ;  /* 0x000000000000794d */ /* 0x000fea0003800000 */
.L_x_1:
[----:B------:R-:W-:-:S00]  /*0140*/  BRA `(.L_x_1) ;  /* 0xfffffffc00fc7947 */ /* 0x000fc0000383ffff */
[----:B------:R-:W-:-:S00]  /*0150*/  NOP ;  /* 0x0000000000007918 */ /* 0x000fc00000000000 */
        /* <DEDUP_REMOVED lines=10> */
.L_x_2:


//--------------------- .nv.global.init           --------------------------
	.section	.nv.global.init,"aw",@progbits
.nv.global.init:
	.type		$str,@object
	.size		$str,(.L_0 - $str)
$str:
        /*0000*/ 	.byte	0x63, 0x6f, 0x75, 0x6e, 0x74, 0x65, 0x72, 0x3a, 0x20, 0x25, 0x64, 0x0a, 0x00
.L_0:


//--------------------- .nv.shared.reserved.0     --------------------------
	.section	.nv.shared.reserved.0,"aw",@nobits
	.weak		__nv_reservedSMEM_offset_0_alias
	.size		__nv_reservedSMEM_offset_0_alias, 0, 64
	.other		__nv_reservedSMEM_offset_0_alias,@"STO_CUDA_RESERVED_SHARED STV_DEFAULT"
__nv_reservedSMEM_offset_0_alias:
	.zero		0
	.zero		64


//--------------------- .nv.constant0._Z2k1Pi     --------------------------
	.section	.nv.constant0._Z2k1Pi,"a",@progbits
	.sectionflags	@""
	.align	4
.nv.constant0._Z2k1Pi:
	.zero		904


//--------------------- SYMBOLS --------------------------

	.type		.nv.reservedSmem.offset0,@object
	.size		.nv.reservedSmem.offset0,0x4
	.type		vprintf,@function
